//
// Generated by NVIDIA NVVM Compiler
//
// Compiler Build ID: CL-36424714
// Cuda compilation tools, release 13.0, V13.0.88
// Based on NVVM 20.0.0
//

.version 9.0
.target sm_100
.address_size 64

	// .globl	_Z16grad_fc_layer_cuiiiPdS_S_

.visible .entry _Z16grad_fc_layer_cuiiiPdS_S_(
	.param .u32 _Z16grad_fc_layer_cuiiiPdS_S__param_0,
	.param .u32 _Z16grad_fc_layer_cuiiiPdS_S__param_1,
	.param .u32 _Z16grad_fc_layer_cuiiiPdS_S__param_2,
	.param .u64 .ptr .align 1 _Z16grad_fc_layer_cuiiiPdS_S__param_3,
	.param .u64 .ptr .align 1 _Z16grad_fc_layer_cuiiiPdS_S__param_4,
	.param .u64 .ptr .align 1 _Z16grad_fc_layer_cuiiiPdS_S__param_5
)
{
	.reg .b32 	%r<11>;
	.reg .b64 	%rd<13>;
	.reg .b64 	%fd<4>;

	ld.param.u64 	%rd1, [_Z16grad_fc_layer_cuiiiPdS_S__param_3];
	ld.param.u64 	%rd2, [_Z16grad_fc_layer_cuiiiPdS_S__param_4];
	ld.param.u64 	%rd3, [_Z16grad_fc_layer_cuiiiPdS_S__param_5];
	cvta.to.global.u64 	%rd4, %rd2;
	cvta.to.global.u64 	%rd5, %rd3;
	cvta.to.global.u64 	%rd6, %rd1;
	mov.u32 	%r1, %ctaid.x;
	mov.u32 	%r2, %ntid.x;
	mov.u32 	%r3, %tid.x;
	mad.lo.s32 	%r4, %r1, %r2, %r3;
	mov.u32 	%r5, %ctaid.z;
	mul.lo.s32 	%r6, %r5, 3;
	add.s32 	%r7, %r4, %r6;
	mul.wide.u32 	%rd7, %r7, 8;
	add.s64 	%rd8, %rd6, %rd7;
	ld.global.f64 	%fd1, [%rd8];
	mov.u32 	%r8, %ctaid.y;
	add.s32 	%r9, %r6, %r8;
	mul.wide.u32 	%rd9, %r9, 8;
	add.s64 	%rd10, %rd5, %rd9;
	ld.global.f64 	%fd2, [%rd10];
	mul.f64 	%fd3, %fd1, %fd2;
	mad.lo.s32 	%r10, %r8, 3, %r4;
	mul.wide.s32 	%rd11, %r10, 8;
	add.s64 	%rd12, %rd4, %rd11;
	st.global.f64 	[%rd12], %fd3;
	ret;

}


// ===== COMPILED SASS (sm_100) =====

	.target	sm_100

	.elftype	@"ET_EXEC"


//--------------------- .note.nv.tkinfo           --------------------------
	.section	.note.nv.tkinfo,"",@"SHT_NOTE"
	.sectionflags	@"SHF_NOTE_NV_TKINFO"
	.tkinfo
        /*0018*/ 	.word	0x00000002
        /*0030*/ 	.string	""
        /*0030*/ 	.string	"ptxas"
        /*0030*/ 	.string	"Cuda compilation tools, release 13.0, V13.0.88"
        /*0030*/ 	.string	"Build cuda_13.0.r13.0/compiler.36424714_0"
        /*0030*/ 	.string	"-arch sm_100 -m 64 "



//--------------------- .note.nv.cuinfo           --------------------------
	.section	.note.nv.cuinfo,"",@"SHT_NOTE"
	.sectionflags	@"SHF_NOTE_NV_CUINFO"
        /*0018*/ 	.short	0x0002
        /*001a*/ 	.short	0x0064
        /*001c*/ 	.short	0x0082
	.zero		2


//--------------------- .nv.info                  --------------------------
	.section	.nv.info,"",@"SHT_CUDA_INFO"
	.align	4


	//----- nvinfo : EIATTR_REGCOUNT
	.align		4
        /*0000*/ 	.byte	0x04, 0x2f
        /*0002*/ 	.short	(.L_1 - .L_0)
	.align		4
.L_0:
        /*0004*/ 	.word	index@(_Z16grad_fc_layer_cuiiiPdS_S_)
        /*0008*/ 	.word	0x0000000e


	//----- nvinfo : EIATTR_FRAME_SIZE
	.align		4
.L_1:
        /*000c*/ 	.byte	0x04, 0x11
        /*000e*/ 	.short	(.L_3 - .L_2)
	.align		4
.L_2:
        /*0010*/ 	.word	index@(_Z16grad_fc_layer_cuiiiPdS_S_)
        /*0014*/ 	.word	0x00000000


	//----- nvinfo : EIATTR_MIN_STACK_SIZE
	.align		4
.L_3:
        /*0018*/ 	.byte	0x04, 0x12
        /*001a*/ 	.short	(.L_5 - .L_4)
	.align		4
.L_4:
        /*001c*/ 	.word	index@(_Z16grad_fc_layer_cuiiiPdS_S_)
        /*0020*/ 	.word	0x00000000
.L_5:


//--------------------- .nv.compat                --------------------------
	.section	.nv.compat,"",@"SHT_CUDA_COMPAT_INFO"
	.align	4
        /*0000*/ 	.byte	0x02, 0x09, 0x00, 0x00, 0x02, 0x02, 0x01, 0x00, 0x02, 0x05, 0x05, 0x00, 0x03, 0x07, 0x01, 0x01
        /*0010*/ 	.byte	0x02, 0x03, 0x00, 0x00, 0x02, 0x06, 0x01, 0x00, 0x04, 0x0b, 0x08, 0x00, 0x01, 0x00, 0x00, 0x00
        /*0020*/ 	.byte	0x00, 0x00, 0x00, 0x00


//--------------------- .nv.info._Z16grad_fc_layer_cuiiiPdS_S_ --------------------------
	.section	.nv.info._Z16grad_fc_layer_cuiiiPdS_S_,"",@"SHT_CUDA_INFO"
	.sectionflags	@""
	.align	4


	//----- nvinfo : EIATTR_CUDA_API_VERSION
	.align		4
        /*0000*/ 	.byte	0x04, 0x37
        /*0002*/ 	.short	(.L_7 - .L_6)
.L_6:
        /*0004*/ 	.word	0x00000082


	//----- nvinfo : EIATTR_KPARAM_INFO
	.align		4
.L_7:
        /*0008*/ 	.byte	0x04, 0x17
        /*000a*/ 	.short	(.L_9 - .L_8)
.L_8:
        /*000c*/ 	.word	0x00000000
        /*0010*/ 	.short	0x0005
        /*0012*/ 	.short	0x0020
        /*0014*/ 	.byte	0x00, 0xf5, 0x21, 0x00


	//----- nvinfo : EIATTR_KPARAM_INFO
	.align		4
.L_9:
        /*0018*/ 	.byte	0x04, 0x17
        /*001a*/ 	.short	(.L_11 - .L_10)
.L_10:
        /*001c*/ 	.word	0x00000000
        /*0020*/ 	.short	0x0004
        /*0022*/ 	.short	0x0018
        /*0024*/ 	.byte	0x00, 0xf5, 0x21, 0x00


	//----- nvinfo : EIATTR_KPARAM_INFO
	.align		4
.L_11:
        /*0028*/ 	.byte	0x04, 0x17
        /*002a*/ 	.short	(.L_13 - .L_12)
.L_12:
        /*002c*/ 	.word	0x00000000
        /*0030*/ 	.short	0x0003
        /*0032*/ 	.short	0x0010
        /*0034*/ 	.byte	0x00, 0xf5, 0x21, 0x00


	//----- nvinfo : EIATTR_KPARAM_INFO
	.align		4
.L_13:
        /*0038*/ 	.byte	0x04, 0x17
        /*003a*/ 	.short	(.L_15 - .L_14)
.L_14:
        /*003c*/ 	.word	0x00000000
        /*0040*/ 	.short	0x0002
        /*0042*/ 	.short	0x0008
        /*0044*/ 	.byte	0x00, 0xf0, 0x11, 0x00


	//----- nvinfo : EIATTR_KPARAM_INFO
	.align		4
.L_15:
        /*0048*/ 	.byte	0x04, 0x17
        /*004a*/ 	.short	(.L_17 - .L_16)
.L_16:
        /*004c*/ 	.word	0x00000000
        /*0050*/ 	.short	0x0001
        /*0052*/ 	.short	0x0004
        /*0054*/ 	.byte	0x00, 0xf0, 0x11, 0x00


	//----- nvinfo : EIATTR_KPARAM_INFO
	.align		4
.L_17:
        /*0058*/ 	.byte	0x04, 0x17
        /*005a*/ 	.short	(.L_19 - .L_18)
.L_18:
        /*005c*/ 	.word	0x00000000
        /*0060*/ 	.short	0x0000
        /*0062*/ 	.short	0x0000
        /*0064*/ 	.byte	0x00, 0xf0, 0x11, 0x00


	//----- nvinfo : EIATTR_SPARSE_MMA_MASK
	.align		4
.L_19:
        /*0068*/ 	.byte	0x03, 0x50
        /*006a*/ 	.short	0x0000


	//----- nvinfo : EIATTR_MAXREG_COUNT
	.align		4
        /*006c*/ 	.byte	0x03, 0x1b
        /*006e*/ 	.short	0x00ff


	//----- nvinfo : EIATTR_MERCURY_ISA_VERSION
	.align		4
        /*0070*/ 	.byte	0x03, 0x5f
        /*0072*/ 	.short	0x0101


	//----- nvinfo : EIATTR_VRC_CTA_INIT_COUNT
	.align		4
        /*0074*/ 	.byte	0x02, 0x4a
	.zero		1
	.zero		1


	//----- nvinfo : EIATTR_EXIT_INSTR_OFFSETS
	.align		4
        /*0078*/ 	.byte	0x04, 0x1c
        /*007a*/ 	.short	(.L_21 - .L_20)


	//   ....[0]....
.L_20:
        /*007c*/ 	.word	0x00000150


	//----- nvinfo : EIATTR_CBANK_PARAM_SIZE
	.align		4
.L_21:
        /*0080*/ 	.byte	0x03, 0x19
        /*0082*/ 	.short	0x0028


	//----- nvinfo : EIATTR_PARAM_CBANK
	.align		4
        /*0084*/ 	.byte	0x04, 0x0a
        /*0086*/ 	.short	(.L_23 - .L_22)
	.align		4
.L_22:
        /*0088*/ 	.word	index@(.nv.constant0._Z16grad_fc_layer_cuiiiPdS_S_)
        /*008c*/ 	.short	0x0380
        /*008e*/ 	.short	0x0028


	//----- nvinfo : EIATTR_SW_WAR
	.align		4
.L_23:
        /*0090*/ 	.byte	0x04, 0x36
        /*0092*/ 	.short	(.L_25 - .L_24)
.L_24:
        /*0094*/ 	.word	0x00000008
.L_25:


//--------------------- .nv.callgraph             --------------------------
	.section	.nv.callgraph,"",@"SHT_CUDA_CALLGRAPH"
	.align	4
	.sectionentsize	8
	.align		4
        /*0000*/ 	.word	0x00000000
	.align		4
        /*0004*/ 	.word	0xffffffff
	.align		4
        /*0008*/ 	.word	0x00000000
	.align		4
        /*000c*/ 	.word	0xfffffffe
	.align		4
        /*0010*/ 	.word	0x00000000
	.align		4
        /*0014*/ 	.word	0xfffffffd
	.align		4
        /*0018*/ 	.word	0x00000000
	.align		4
        /*001c*/ 	.word	0xfffffffc


//--------------------- .text._Z16grad_fc_layer_cuiiiPdS_S_ --------------------------
	.section	.text._Z16grad_fc_layer_cuiiiPdS_S_,"ax",@progbits
	.align	128
        .global         _Z16grad_fc_layer_cuiiiPdS_S_
        .type           _Z16grad_fc_layer_cuiiiPdS_S_,@function
        .size           _Z16grad_fc_layer_cuiiiPdS_S_,(.L_x_1 - _Z16grad_fc_layer_cuiiiPdS_S_)
        .other          _Z16grad_fc_layer_cuiiiPdS_S_,@"STO_CUDA_ENTRY STV_DEFAULT"
_Z16grad_fc_layer_cuiiiPdS_S_:
.text._Z16grad_fc_layer_cuiiiPdS_S_:
[----:B------:R-:W-:Y:S01]  /*0000*/  LDC R1, c[0x0][0x37c] ;  /* 0x0000df00ff017b82 */ /* 0x000fe20000000800 */
[----:B------:R-:W0:Y:S07]  /*0010*/  S2R R7, SR_TID.X ;  /* 0x0000000000077919 */ /* 0x000e2e0000002100 */
[----:B------:R-:W0:Y:S01]  /*0020*/  S2UR UR6, SR_CTAID.X ;  /* 0x00000000000679c3 */ /* 0x000e220000002500 */
[----:B------:R-:W1:Y:S01]  /*0030*/  LDCU.64 UR4, c[0x0][0x358] ;  /* 0x00006b00ff0477ac */ /* 0x000e620008000a00 */
[----:B------:R-:W2:Y:S01]  /*0040*/  S2R R11, SR_CTAID.Z ;  /* 0x00000000000b7919 */ /* 0x000ea20000002700 */
[----:B------:R-:W3:Y:S05]  /*0050*/  S2R R6, SR_CTAID.Y ;  /* 0x0000000000067919 */ /* 0x000eea0000002600 */
[----:B------:R-:W0:Y:S08]  /*0060*/  LDC R0, c[0x0][0x360] ;  /* 0x0000d800ff007b82 */ /* 0x000e300000000800 */
[----:B------:R-:W4:Y:S08]  /*0070*/  LDC.64 R4, c[0x0][0x3a0] ;  /* 0x0000e800ff047b82 */ /* 0x000f300000000a00 */
[----:B------:R-:W5:Y:S01]  /*0080*/  LDC.64 R2, c[0x0][0x390] ;  /* 0x0000e400ff027b82 */ /* 0x000f620000000a00 */
[----:B0-----:R-:W-:-:S04]  /*0090*/  IMAD R0, R0, UR6, R7 ;  /* 0x0000000600007c24 */ /* 0x001fc8000f8e0207 */
[C---:B--2---:R-:W-:Y:S02]  /*00a0*/  IMAD R7, R11.reuse, 0x3, R0 ;  /* 0x000000030b077824 */ /* 0x044fe400078e0200 */
[----:B---3--:R-:W-:-:S04]  /*00b0*/  IMAD R9, R11, 0x3, R6 ;  /* 0x000000030b097824 */ /* 0x008fc800078e0206 */
[----:B----4-:R-:W-:Y:S02]  /*00c0*/  IMAD.WIDE.U32 R4, R9, 0x8, R4 ;  /* 0x0000000809047825 */ /* 0x010fe400078e0004 */
[----:B------:R-:W0:Y:S02]  /*00d0*/  LDC.64 R8, c[0x0][0x398] ;  /* 0x0000e600ff087b82 */ /* 0x000e240000000a00 */
[----:B-----5:R-:W-:Y:S02]  /*00e0*/  IMAD.WIDE.U32 R2, R7, 0x8, R2 ;  /* 0x0000000807027825 */ /* 0x020fe400078e0002 */
[----:B-1----:R-:W2:Y:S04]  /*00f0*/  LDG.E.64 R4, desc[UR4][R4.64] ;  /* 0x0000000404047981 */ /* 0x002ea8000c1e1b00 */
[----:B------:R-:W2:Y:S01]  /*0100*/  LDG.E.64 R2, desc[UR4][R2.64] ;  /* 0x0000000402027981 */ /* 0x000ea2000c1e1b00 */
[----:B------:R-:W-:-:S04]  /*0110*/  IMAD R11, R6, 0x3, R0 ;  /* 0x00000003060b7824 */ /* 0x000fc800078e0200 */
[----:B0-----:R-:W-:Y:S01]  /*0120*/  IMAD.WIDE R8, R11, 0x8, R8 ;  /* 0x000000080b087825 */ /* 0x001fe200078e0208 */
[----:B--2---:R-:W-:-:S07]  /*0130*/  DMUL R6, R2, R4 ;  /* 0x0000000402067228 */ /* 0x004fce0000000000 */
[----:B------:R-:W-:Y:S01]  /*0140*/  STG.E.64 desc[UR4][R8.64], R6 ;  /* 0x0000000608007986 */ /* 0x000fe2000c101b04 */
[----:B------:R-:W-:Y:S05]  /*0150*/  EXIT ;  /* 0x000000000000794d */ /* 0x000fea0003800000 */
.L_x_0:
[----:B------:R-:W-:-:S00]  /*0160*/  BRA `(.L_x_0) ;  /* 0xfffffffc00fc7947 */ /* 0x000fc0000383ffff */
[----:B------:R-:W-:-:S00]  /*0170*/  NOP ;  /* 0x0000000000007918 */ /* 0x000fc00000000000 */
        /* <DEDUP_REMOVED lines=8> */
.L_x_1:


//--------------------- .nv.shared.reserved.0     --------------------------
	.section	.nv.shared.reserved.0,"aw",@nobits
	.weak		__nv_reservedSMEM_offset_0_alias
	.size		__nv_reservedSMEM_offset_0_alias, 0, 64
	.other		__nv_reservedSMEM_offset_0_alias,@"STO_CUDA_RESERVED_SHARED STV_DEFAULT"
__nv_reservedSMEM_offset_0_alias:
	.zero		0
	.zero		64


//--------------------- .nv.constant0._Z16grad_fc_layer_cuiiiPdS_S_ --------------------------
	.section	.nv.constant0._Z16grad_fc_layer_cuiiiPdS_S_,"a",@progbits
	.sectionflags	@""
	.align	4
.nv.constant0._Z16grad_fc_layer_cuiiiPdS_S_:
	.zero		936


//--------------------- SYMBOLS --------------------------

	.type		.nv.reservedSmem.offset0,@object
	.size		.nv.reservedSmem.offset0,0x4
